	.headerflags	@"EF_CUDA_TEXMODE_UNIFIED EF_CUDA_64BIT_ADDRESS EF_CUDA_ACCELERATORS EF_CUDA_SM90 EF_CUDA_VIRTUAL_SM(EF_CUDA_SM90)"
	.elftype	@"ET_EXEC"


//--------------------- .nv.info                  --------------------------
	.section	.nv.info,"",@"SHT_CUDA_INFO"
	.align	4


	//----- nvinfo : EIATTR_REGCOUNT
	.align		4
        /*0000*/ 	.byte	0x04, 0x2f
        /*0002*/ 	.short	(.L_3 - .L_2)
	.align		4
.L_2:
        /*0004*/ 	.word	index@(triton_poi_fused_cat_13)
        /*0008*/ 	.word	0x0000001a


	//----- nvinfo : EIATTR_MIN_STACK_SIZE
	.align		4
.L_3:
        /*000c*/ 	.byte	0x04, 0x12
        /*000e*/ 	.short	(.L_5 - .L_4)
	.align		4
.L_4:
        /*0010*/ 	.word	index@(triton_poi_fused_cat_13)
        /*0014*/ 	.word	0x00000000


	//----- nvinfo : EIATTR_FRAME_SIZE
	.align		4
.L_5:
        /*0018*/ 	.byte	0x04, 0x11
        /*001a*/ 	.short	(.L_7 - .L_6)
	.align		4
.L_6:
        /*001c*/ 	.word	index@(triton_poi_fused_cat_13)
        /*0020*/ 	.word	0x00000000


	//----- nvinfo : EIATTR_MIN_STACK_SIZE
	.align		4
.L_7:
        /*0024*/ 	.byte	0x04, 0x12
        /*0026*/ 	.short	(.L_9 - .L_8)
	.align		4
.L_8:
        /*0028*/ 	.word	index@(triton_poi_fused_cat_13)
        /*002c*/ 	.word	0x00000000
.L_9:


//--------------------- .nv.info.triton_poi_fused_cat_13 --------------------------
	.section	.nv.info.triton_poi_fused_cat_13,"",@"SHT_CUDA_INFO"
	.sectionflags	@""
	.align	4


	//----- nvinfo : EIATTR_CUDA_API_VERSION
	.align		4
        /*0000*/ 	.byte	0x04, 0x37
        /*0002*/ 	.short	(.L_11 - .L_10)
.L_10:
        /*0004*/ 	.word	0x0000007c


	//----- nvinfo : EIATTR_KPARAM_INFO
	.align		4
.L_11:
        /*0008*/ 	.byte	0x04, 0x17
        /*000a*/ 	.short	(.L_13 - .L_12)
.L_12:
        /*000c*/ 	.word	0x00000000
        /*0010*/ 	.short	0x0007
        /*0012*/ 	.short	0x0038
        /*0014*/ 	.byte	0x00, 0xf0, 0x11, 0x00


	//----- nvinfo : EIATTR_KPARAM_INFO
	.align		4
.L_13:
        /*0018*/ 	.byte	0x04, 0x17
        /*001a*/ 	.short	(.L_15 - .L_14)
.L_14:
        /*001c*/ 	.word	0x00000000
        /*0020*/ 	.short	0x0006
        /*0022*/ 	.short	0x0030
        /*0024*/ 	.byte	0x00, 0xf4, 0x21, 0x00


	//----- nvinfo : EIATTR_KPARAM_INFO
	.align		4
.L_15:
        /*0028*/ 	.byte	0x04, 0x17
        /*002a*/ 	.short	(.L_17 - .L_16)
.L_16:
        /*002c*/ 	.word	0x00000000
        /*0030*/ 	.short	0x0005
        /*0032*/ 	.short	0x0028
        /*0034*/ 	.byte	0x00, 0xf4, 0x21, 0x00


	//----- nvinfo : EIATTR_KPARAM_INFO
	.align		4
.L_17:
        /*0038*/ 	.byte	0x04, 0x17
        /*003a*/ 	.short	(.L_19 - .L_18)
.L_18:
        /*003c*/ 	.word	0x00000000
        /*0040*/ 	.short	0x0004
        /*0042*/ 	.short	0x0020
        /*0044*/ 	.byte	0x00, 0xf4, 0x21, 0x00


	//----- nvinfo : EIATTR_KPARAM_INFO
	.align		4
.L_19:
        /*0048*/ 	.byte	0x04, 0x17
        /*004a*/ 	.short	(.L_21 - .L_20)
.L_20:
        /*004c*/ 	.word	0x00000000
        /*0050*/ 	.short	0x0003
        /*0052*/ 	.short	0x0018
        /*0054*/ 	.byte	0x00, 0xf4, 0x21, 0x00


	//----- nvinfo : EIATTR_KPARAM_INFO
	.align		4
.L_21:
        /*0058*/ 	.byte	0x04, 0x17
        /*005a*/ 	.short	(.L_23 - .L_22)
.L_22:
        /*005c*/ 	.word	0x00000000
        /*0060*/ 	.short	0x0002
        /*0062*/ 	.short	0x0010
        /*0064*/ 	.byte	0x00, 0xf4, 0x21, 0x00


	//----- nvinfo : EIATTR_KPARAM_INFO
	.align		4
.L_23:
        /*0068*/ 	.byte	0x04, 0x17
        /*006a*/ 	.short	(.L_25 - .L_24)
.L_24:
        /*006c*/ 	.word	0x00000000
        /*0070*/ 	.short	0x0001
        /*0072*/ 	.short	0x0008
        /*0074*/ 	.byte	0x00, 0xf4, 0x21, 0x00


	//----- nvinfo : EIATTR_KPARAM_INFO
	.align		4
.L_25:
        /*0078*/ 	.byte	0x04, 0x17
        /*007a*/ 	.short	(.L_27 - .L_26)
.L_26:
        /*007c*/ 	.word	0x00000000
        /*0080*/ 	.short	0x0000
        /*0082*/ 	.short	0x0000
        /*0084*/ 	.byte	0x00, 0xf4, 0x21, 0x00


	//----- nvinfo : EIATTR_SPARSE_MMA_MASK
	.align		4
.L_27:
        /*0088*/ 	.byte	0x03, 0x50
        /*008a*/ 	.short	0x0000


	//----- nvinfo : EIATTR_MAXREG_COUNT
	.align		4
        /*008c*/ 	.byte	0x03, 0x1b
        /*008e*/ 	.short	0x00ff


	//----- nvinfo : EIATTR_EXIT_INSTR_OFFSETS
	.align		4
        /*0090*/ 	.byte	0x04, 0x1c
        /*0092*/ 	.short	(.L_29 - .L_28)


	//   ....[0]....
.L_28:
        /*0094*/ 	.word	0x00000670


	//----- nvinfo : EIATTR_REQNTID
	.align		4
.L_29:
        /*0098*/ 	.byte	0x04, 0x10
        /*009a*/ 	.short	(.L_31 - .L_30)
.L_30:
        /*009c*/ 	.word	0x00000100
        /*00a0*/ 	.word	0x00000001
        /*00a4*/ 	.word	0x00000001


	//----- nvinfo : EIATTR_CBANK_PARAM_SIZE
	.align		4
.L_31:
        /*00a8*/ 	.byte	0x03, 0x19
        /*00aa*/ 	.short	0x003c


	//----- nvinfo : EIATTR_PARAM_CBANK
	.align		4
        /*00ac*/ 	.byte	0x04, 0x0a
        /*00ae*/ 	.short	(.L_33 - .L_32)
	.align		4
.L_32:
        /*00b0*/ 	.word	index@(.nv.constant0.triton_poi_fused_cat_13)
        /*00b4*/ 	.short	0x0210
        /*00b6*/ 	.short	0x003c


	//----- nvinfo : EIATTR_SW_WAR
	.align		4
.L_33:
        /*00b8*/ 	.byte	0x04, 0x36
        /*00ba*/ 	.short	(.L_35 - .L_34)
.L_34:
        /*00bc*/ 	.word	0x00000008
.L_35:


//--------------------- .nv.callgraph             --------------------------
	.section	.nv.callgraph,"",@"SHT_CUDA_CALLGRAPH"
	.align	4
	.sectionentsize	8
	.align		4
        /*0000*/ 	.word	0x00000000
	.align		4
        /*0004*/ 	.word	0xffffffff
	.align		4
        /*0008*/ 	.word	0x00000000
	.align		4
        /*000c*/ 	.word	0xfffffffe
	.align		4
        /*0010*/ 	.word	0x00000000
	.align		4
        /*0014*/ 	.word	0xfffffffd
	.align		4
        /*0018*/ 	.word	0x00000000
	.align		4
        /*001c*/ 	.word	0xfffffffc


//--------------------- .nv.constant4             --------------------------
	.section	.nv.constant4,"a",@progbits
	.align	8
	.align		8
.nv.constant4:
        /*0000*/ 	.dword	_$_str
	.align		8
        /*0008*/ 	.dword	_$_str_$_2


//--------------------- .text.triton_poi_fused_cat_13 --------------------------
	.section	.text.triton_poi_fused_cat_13,"ax",@progbits
	.align	128
        .global         triton_poi_fused_cat_13
        .type           triton_poi_fused_cat_13,@function
        .size           triton_poi_fused_cat_13,(.L_x_1 - triton_poi_fused_cat_13)
        .other          triton_poi_fused_cat_13,@"STO_CUDA_ENTRY STV_DEFAULT"
triton_poi_fused_cat_13:
.text.triton_poi_fused_cat_13:
[----:B------:R-:W-:Y:S01]  /*0000*/  LDC R1, c[0x0][0x28] ;  /* 0x00000a00ff017b82 */ /* 0x000fe20000000800 */
[----:B------:R-:W1:Y:S01]  /*0010*/  S2R R0, SR_TID.X ;  /* 0x0000000000007919 */ /* 0x000e620000002100 */
[----:B------:R-:W-:Y:S01]  /*0020*/  IMAD.MOV.U32 R11, RZ, RZ, RZ ;  /* 0x000000ffff0b7224 */ /* 0x000fe200078e00ff */
[----:B------:R-:W-:-:S05]  /*0030*/  ULDC.64 UR4, c[0x0][0x208] ;  /* 0x0000820000047ab9 */ /* 0x000fca0000000a00 */
[----:B------:R-:W2:Y:S01]  /*0040*/  LDC.64 R16, c[0x0][0x218] ;  /* 0x00008600ff107b82 */ /* 0x000ea20000000a00 */
[----:B------:R-:W3:Y:S07]  /*0050*/  S2R R3, SR_CTAID.X ;  /* 0x0000000000037919 */ /* 0x000eee0000002500 */
[----:B------:R-:W4:Y:S08]  /*0060*/  LDC.64 R18, c[0x0][0x220] ;  /* 0x00008800ff127b82 */ /* 0x000f300000000a00 */
[----:B------:R-:W5:Y:S08]  /*0070*/  LDC.64 R8, c[0x0][0x230] ;  /* 0x00008c00ff087b82 */ /* 0x000f700000000a00 */
[----:B------:R-:W2:Y:S01]  /*0080*/  LDC.64 R6, c[0x0][0x238] ;  /* 0x00008e00ff067b82 */ /* 0x000ea20000000a00 */
[----:B-1----:R-:W-:-:S05]  /*0090*/  IMAD.SHL.U32 R0, R0, 0x2, RZ ;  /* 0x0000000200007824 */ /* 0x002fca00078e00ff */
[----:B------:R-:W-:-:S05]  /*00a0*/  LOP3.LUT R0, R0, 0x1fe, RZ, 0xc0, !PT ;  /* 0x000001fe00007812 */ /* 0x000fca00078ec0ff */
[----:B---3--:R-:W-:Y:S02]  /*00b0*/  IMAD R10, R3, 0x200, R0 ;  /* 0x00000200030a7824 */ /* 0x008fe400078e0200 */
[----:B------:R-:W1:Y:S03]  /*00c0*/  LDC.64 R2, c[0x0][0x228] ;  /* 0x00008a00ff027b82 */ /* 0x000e660000000a00 */
[----:B------:R-:W-:-:S04]  /*00d0*/  SHF.R.S32.HI R5, RZ, 0x1f, R10 ;  /* 0x0000001fff057819 */ /* 0x000fc8000001140a */
[----:B------:R-:W-:-:S04]  /*00e0*/  LEA.HI R4, R5, R10, RZ, 0x6 ;  /* 0x0000000a05047211 */ /* 0x000fc800078f30ff */
[--C-:B------:R-:W-:Y:S02]  /*00f0*/  SHF.R.S32.HI R15, RZ, 0x6, R4.reuse ;  /* 0x00000006ff0f7819 */ /* 0x100fe40000011404 */
[----:B------:R-:W-:-:S04]  /*0100*/  SHF.R.S32.HI R0, RZ, 0x1f, R4 ;  /* 0x0000001fff007819 */ /* 0x000fc80000011404 */
[----:B------:R-:W-:-:S04]  /*0110*/  LEA.HI R0, R0, R15, RZ, 0xa ;  /* 0x0000000f00007211 */ /* 0x000fc800078f50ff */
[----:B------:R-:W-:-:S05]  /*0120*/  LOP3.LUT R0, R0, 0xfffffc00, RZ, 0xc0, !PT ;  /* 0xfffffc0000007812 */ /* 0x000fca00078ec0ff */
[----:B------:R-:W-:Y:S02]  /*0130*/  IMAD.IADD R15, R15, 0x1, -R0 ;  /* 0x000000010f0f7824 */ /* 0x000fe400078e0a00 */
[----:B------:R-:W-:Y:S02]  /*0140*/  IMAD.MOV.U32 R0, RZ, RZ, RZ ;  /* 0x000000ffff007224 */ /* 0x000fe400078e00ff */
[C---:B-1----:R-:W-:Y:S01]  /*0150*/  IMAD.WIDE R2, R15.reuse, 0x4, R2 ;  /* 0x000000040f027825 */ /* 0x042fe200078e0202 */
[----:B------:R-:W-:-:S13]  /*0160*/  ISETP.GT.AND P1, PT, R15, 0x1ff, PT ;  /* 0x000001ff0f00780c */ /* 0x000fda0003f24270 */
[----:B------:R-:W3:Y:S04]  /*0170*/  @P1 LDG.E.EL R0, desc[UR4][R2.64+-0x800] ;  /* 0xfff8000402001981 */ /* 0x000ee8000c2e1900 */
[----:B------:R1:W3:Y:S01]  /*0180*/  @P1 LDG.E.EL R11, desc[UR4][R2.64+-0x800] ;  /* 0xfff80004020b1981 */ /* 0x0002e2000c2e1900 */
[----:B------:R-:W-:Y:S01]  /*0190*/  LEA.HI R20, R5, R10, RZ, 0x10 ;  /* 0x0000000a05147211 */ /* 0x000fe200078f80ff */
[----:B------:R-:W-:Y:S01]  /*01a0*/  IMAD.MOV.U32 R12, RZ, RZ, RZ ;  /* 0x000000ffff0c7224 */ /* 0x000fe200078e00ff */
[----:B------:R-:W-:Y:S01]  /*01b0*/  LOP3.LUT R5, R4, 0xffffffc0, RZ, 0xc0, !PT ;  /* 0xffffffc004057812 */ /* 0x000fe200078ec0ff */
[----:B------:R-:W-:Y:S01]  /*01c0*/  IMAD.MOV.U32 R14, RZ, RZ, RZ ;  /* 0x000000ffff0e7224 */ /* 0x000fe200078e00ff */
[----:B------:R-:W-:Y:S01]  /*01d0*/  SHF.R.S32.HI R13, RZ, 0x10, R20 ;  /* 0x00000010ff0d7819 */ /* 0x000fe20000011414 */
[----:B----4-:R-:W-:-:S04]  /*01e0*/  IMAD.WIDE R22, R15, 0x4, R18 ;  /* 0x000000040f167825 */ /* 0x010fc800078e0212 */
[----:B------:R-:W-:Y:S01]  /*01f0*/  IMAD.IADD R4, R10, 0x1, -R5 ;  /* 0x000000010a047824 */ /* 0x000fe200078e0a05 */
[----:B------:R-:W-:Y:S01]  /*0200*/  LOP3.LUT R19, R20, 0xffff0000, RZ, 0xc0, !PT ;  /* 0xffff000014137812 */ /* 0x000fe200078ec0ff */
[----:B------:R-:W4:Y:S02]  /*0210*/  @P1 LDG.E.EL R12, desc[UR4][R22.64+-0x800] ;  /* 0xfff80004160c1981 */ /* 0x000f24000c2e1900 */
[----:B------:R-:W-:Y:S01]  /*0220*/  IMAD R4, R13, 0x8000, R4 ;  /* 0x000080000d047824 */ /* 0x000fe200078e0204 */
[C---:B------:R-:W-:Y:S01]  /*0230*/  ISETP.GE.AND P0, PT, R15.reuse, 0x200, PT ;  /* 0x000002000f00780c */ /* 0x040fe20003f06270 */
[----:B------:R-:W4:Y:S02]  /*0240*/  @P1 LDG.E.EL R14, desc[UR4][R22.64+-0x800] ;  /* 0xfff80004160e1981 */ /* 0x000f24000c2e1900 */
[----:B------:R-:W-:-:S05]  /*0250*/  IMAD R4, R15, 0x40, R4 ;  /* 0x000000400f047824 */ /* 0x000fca00078e0204 */
[----:B-1----:R-:W-:Y:S02]  /*0260*/  IADD3 R3, R4, -0x8000, RZ ;  /* 0xffff800004037810 */ /* 0x002fe40007ffe0ff */
[----:B------:R-:W-:-:S03]  /*0270*/  CS2R R4, SRZ ;  /* 0x0000000000047805 */ /* 0x000fc6000001ff00 */
[----:B--2---:R-:W-:Y:S02]  /*0280*/  IMAD.WIDE R16, R3, 0x4, R16 ;  /* 0x0000000403107825 */ /* 0x004fe400078e0210 */
[----:B------:R-:W1:Y:S03]  /*0290*/  LDC.64 R2, c[0x0][0x210] ;  /* 0x00008400ff027b82 */ /* 0x000e660000000a00 */
[----:B------:R2:W4:Y:S01]  /*02a0*/  @P1 LDG.E.64 R4, desc[UR4][R16.64] ;  /* 0x0000000410041981 */ /* 0x000522000c1e1b00 */
[----:B-----5:R-:W-:-:S04]  /*02b0*/  IMAD.WIDE R8, R15, 0x4, R8 ;  /* 0x000000040f087825 */ /* 0x020fc800078e0208 */
[----:B0-----:R-:W-:Y:S01]  /*02c0*/  IMAD.WIDE R6, R15, 0x4, R6 ;  /* 0x000000040f067825 */ /* 0x001fe200078e0206 */
[----:B--2---:R-:W-:-:S03]  /*02d0*/  HFMA2.MMA R16, -RZ, RZ, 0, 0 ;  /* 0x00000000ff107435 */ /* 0x004fc600000001ff */
[----:B------:R-:W-:Y:S01]  /*02e0*/  IMAD.IADD R20, R10, 0x1, -R19 ;  /* 0x000000010a147824 */ /* 0x000fe200078e0a13 */
[----:B------:R-:W-:Y:S01]  /*02f0*/  CS2R R18, SRZ ;  /* 0x0000000000127805 */ /* 0x000fe2000001ff00 */
[----:B------:R-:W-:Y:S02]  /*0300*/  IMAD.MOV.U32 R15, RZ, RZ, RZ ;  /* 0x000000ffff0f7224 */ /* 0x000fe400078e00ff */
[----:B------:R-:W-:-:S03]  /*0310*/  IMAD R21, R13, 0x8000, R20 ;  /* 0x000080000d157824 */ /* 0x000fc600078e0214 */
[----:B------:R-:W2:Y:S04]  /*0320*/  @P1 LDG.E.EL R18, desc[UR4][R8.64+-0x800] ;  /* 0xfff8000408121981 */ /* 0x000ea8000c2e1900 */
[----:B------:R-:W5:Y:S04]  /*0330*/  @P1 LDG.E.EL R15, desc[UR4][R8.64+-0x800] ;  /* 0xfff80004080f1981 */ /* 0x000f68000c2e1900 */
[----:B------:R-:W2:Y:S04]  /*0340*/  @P1 LDG.E.EL R19, desc[UR4][R6.64+-0x800] ;  /* 0xfff8000406131981 */ /* 0x000ea8000c2e1900 */
[----:B------:R0:W2:Y:S01]  /*0350*/  @P1 LDG.E.EL R16, desc[UR4][R6.64+-0x800] ;  /* 0xfff8000406101981 */ /* 0x0000a2000c2e1900 */
[----:B-1----:R-:W-:Y:S01]  /*0360*/  IMAD.WIDE R20, R21, 0x4, R2 ;  /* 0x0000000415147825 */ /* 0x002fe200078e0202 */
[----:B------:R-:W-:-:S06]  /*0370*/  CS2R R2, SRZ ;  /* 0x0000000000027805 */ /* 0x000fcc000001ff00 */
[----:B------:R-:W2:Y:S01]  /*0380*/  @!P0 LDG.E.64 R2, desc[UR4][R20.64] ;  /* 0x0000000414028981 */ /* 0x000ea2000c1e1b00 */
[----:B0-----:R-:W-:Y:S01]  /*0390*/  IMAD.MOV.U32 R7, RZ, RZ, 0x3e800000 ;  /* 0x3e800000ff077424 */ /* 0x001fe200078e00ff */
[----:B---3--:R-:W-:Y:S02]  /*03a0*/  SEL R0, R0, RZ, P1 ;  /* 0x000000ff00007207 */ /* 0x008fe40000800000 */
[----:B------:R-:W-:-:S03]  /*03b0*/  SEL R11, R11, RZ, P1 ;  /* 0x000000ff0b0b7207 */ /* 0x000fc60000800000 */
[----:B------:R-:W-:Y:S02]  /*03c0*/  FADD R0, R0, 9.9999997473787516356e-06 ;  /* 0x3727c5ac00007421 */ /* 0x000fe40000000000 */
[----:B------:R-:W-:Y:S02]  /*03d0*/  FADD R11, R11, 9.9999997473787516356e-06 ;  /* 0x3727c5ac0b0b7421 */ /* 0x000fe40000000000 */
[----:B------:R-:W0:Y:S08]  /*03e0*/  MUFU.SQRT R13, R0 ;  /* 0x00000000000d7308 */ /* 0x000e300000002000 */
[----:B------:R-:W1:Y:S01]  /*03f0*/  MUFU.SQRT R8, R11 ;  /* 0x0000000b00087308 */ /* 0x000e620000002000 */
[----:B0-----:R-:W-:-:S02]  /*0400*/  FSETP.GT.AND P2, PT, R13, 8.50705917302346158658e+37, PT ;  /* 0x7e8000000d00780b */ /* 0x001fc40003f44000 */
[----:B------:R-:W-:Y:S02]  /*0410*/  FSETP.GEU.AND P4, PT, R13, 1.175494350822287508e-38, PT ;  /* 0x008000000d00780b */ /* 0x000fe40003f8e000 */
[C---:B-1----:R-:W-:Y:S02]  /*0420*/  FSETP.GT.AND P3, PT, R8.reuse, 8.50705917302346158658e+37, PT ;  /* 0x7e8000000800780b */ /* 0x042fe40003f64000 */
[----:B------:R-:W-:-:S07]  /*0430*/  FSETP.GEU.AND P5, PT, R8, 1.175494350822287508e-38, PT ;  /* 0x008000000800780b */ /* 0x000fce0003fae000 */
[----:B------:R-:W-:-:S04]  /*0440*/  @P2 FMUL R13, R13, 0.25 ;  /* 0x3e8000000d0d2820 */ /* 0x000fc80000400000 */
[----:B------:R-:W-:Y:S01]  /*0450*/  @!P4 FMUL R13, R13, 16777216 ;  /* 0x4b8000000d0dc820 */ /* 0x000fe20000400000 */
[----:B------:R-:W-:-:S04]  /*0460*/  @P3 FMUL R8, R8, 0.25 ;  /* 0x3e80000008083820 */ /* 0x000fc80000400000 */
[----:B------:R-:W-:Y:S01]  /*0470*/  @!P5 FMUL R8, R8, 16777216 ;  /* 0x4b8000000808d820 */ /* 0x000fe20000400000 */
[----:B------:R-:W0:Y:S01]  /*0480*/  MUFU.RCP R13, R13 ;  /* 0x0000000d000d7308 */ /* 0x000e220000001000 */
[----:B------:R-:W-:-:S07]  /*0490*/  FSEL R0, R7, 1, P2 ;  /* 0x3f80000007007808 */ /* 0x000fce0001000000 */
[----:B------:R-:W1:Y:S01]  /*04a0*/  MUFU.RCP R8, R8 ;  /* 0x0000000800087308 */ /* 0x000e620000001000 */
[----:B------:R-:W-:Y:S02]  /*04b0*/  FSEL R7, R7, 1, P3 ;  /* 0x3f80000007077808 */ /* 0x000fe40001800000 */
[----:B----4-:R-:W-:Y:S02]  /*04c0*/  SEL R9, R5, RZ, P1 ;  /* 0x000000ff05097207 */ /* 0x010fe40000800000 */
[----:B------:R-:W-:Y:S02]  /*04d0*/  SEL R6, R4, RZ, P1 ;  /* 0x000000ff04067207 */ /* 0x000fe40000800000 */
[----:B------:R-:W3:Y:S01]  /*04e0*/  LDC.64 R4, c[0x0][0x240] ;  /* 0x00009000ff047b82 */ /* 0x000ee20000000a00 */
[----:B------:R-:W-:Y:S01]  /*04f0*/  SEL R11, R12, RZ, P1 ;  /* 0x000000ff0c0b7207 */ /* 0x000fe20000800000 */
[----:B------:R-:W-:Y:S01]  /*0500*/  @!P4 FMUL R0, R0, 16777216 ;  /* 0x4b8000000000c820 */ /* 0x000fe20000400000 */
[----:B------:R-:W-:Y:S01]  /*0510*/  SEL R14, R14, RZ, P1 ;  /* 0x000000ff0e0e7207 */ /* 0x000fe20000800000 */
[----:B------:R-:W-:-:S02]  /*0520*/  @!P5 FMUL R7, R7, 16777216 ;  /* 0x4b8000000707d820 */ /* 0x000fc40000400000 */
[----:B0-----:R-:W-:Y:S01]  /*0530*/  FMUL R13, R13, R0 ;  /* 0x000000000d0d7220 */ /* 0x001fe20000400000 */
[----:B------:R-:W-:Y:S01]  /*0540*/  FADD R6, R6, -R11 ;  /* 0x8000000b06067221 */ /* 0x000fe20000000000 */
[----:B------:R-:W-:Y:S01]  /*0550*/  FADD R0, R9, -R14 ;  /* 0x8000000e09007221 */ /* 0x000fe20000000000 */
[----:B-1----:R-:W-:Y:S01]  /*0560*/  FMUL R7, R8, R7 ;  /* 0x0000000708077220 */ /* 0x002fe20000400000 */
[----:B-----5:R-:W-:Y:S01]  /*0570*/  SEL R15, R15, RZ, P1 ;  /* 0x000000ff0f0f7207 */ /* 0x020fe20000800000 */
[----:B------:R-:W-:Y:S01]  /*0580*/  FMUL R6, R6, R13 ;  /* 0x0000000d06067220 */ /* 0x000fe20000400000 */
[----:B--2---:R-:W-:Y:S01]  /*0590*/  SEL R18, R18, RZ, P1 ;  /* 0x000000ff12127207 */ /* 0x004fe20000800000 */
[----:B------:R-:W-:Y:S01]  /*05a0*/  FMUL R7, R0, R7 ;  /* 0x0000000700077220 */ /* 0x000fe20000400000 */
[----:B------:R-:W-:Y:S02]  /*05b0*/  SEL R19, R19, RZ, P1 ;  /* 0x000000ff13137207 */ /* 0x000fe40000800000 */
[----:B------:R-:W-:-:S03]  /*05c0*/  SEL R16, R16, RZ, P1 ;  /* 0x000000ff10107207 */ /* 0x000fc60000800000 */
[----:B------:R-:W-:Y:S02]  /*05d0*/  FFMA R0, R6, R15, R19 ;  /* 0x0000000f06007223 */ /* 0x000fe40000000013 */
[----:B------:R-:W-:-:S03]  /*05e0*/  FFMA R16, R7, R18, R16 ;  /* 0x0000001207107223 */ /* 0x000fc60000000010 */
[----:B------:R-:W-:Y:S02]  /*05f0*/  FSETP.GEU.AND P1, PT, R0, RZ, PT ;  /* 0x000000ff0000720b */ /* 0x000fe40003f2e000 */
[----:B------:R-:W-:Y:S01]  /*0600*/  FSETP.GEU.AND P2, PT, R16, RZ, PT ;  /* 0x000000ff1000720b */ /* 0x000fe20003f4e000 */
[----:B---3--:R-:W-:Y:S01]  /*0610*/  IMAD.WIDE R4, R10, 0x4, R4 ;  /* 0x000000040a047825 */ /* 0x008fe200078e0204 */
[----:B------:R-:W-:Y:S02]  /*0620*/  SEL R2, R2, RZ, !P0 ;  /* 0x000000ff02027207 */ /* 0x000fe40004000000 */
[----:B------:R-:W-:Y:S02]  /*0630*/  SEL R3, R3, RZ, !P0 ;  /* 0x000000ff03037207 */ /* 0x000fe40004000000 */
[----:B------:R-:W-:Y:S02]  /*0640*/  @P0 FSEL R2, R0, RZ, P1 ;  /* 0x000000ff00020208 */ /* 0x000fe40000800000 */
[----:B------:R-:W-:-:S05]  /*0650*/  @P0 FSEL R3, R16, RZ, P2 ;  /* 0x000000ff10030208 */ /* 0x000fca0001000000 */
[----:B------:R-:W-:Y:S01]  /*0660*/  STG.E.64 desc[UR4][R4.64], R2 ;  /* 0x0000000204007986 */ /* 0x000fe2000c101b04 */
[----:B------:R-:W-:Y:S05]  /*0670*/  EXIT ;  /* 0x000000000000794d */ /* 0x000fea0003800000 */
.L_x_0:
[----:B------:R-:W-:-:S00]  /*0680*/  BRA `(.L_x_0) ;  /* 0xfffffffc00fc7947 */ /* 0x000fc0000383ffff */
[----:B------:R-:W-:-:S00]  /*0690*/  NOP ;  /* 0x0000000000007918 */ /* 0x000fc00000000000 */
        /* <DEDUP_REMOVED lines=14> */
.L_x_1:


//--------------------- .nv.global.init           --------------------------
	.section	.nv.global.init,"aw",@progbits
.nv.global.init:
	.type		_$_str,@object
	.size		_$_str,(_$_str_$_2 - _$_str)
_$_str:
        /*0000*/ 	.byte	0x5f, 0x5f, 0x43, 0x55, 0x44, 0x41, 0x5f, 0x46, 0x54, 0x5a, 0x00
	.type		_$_str_$_2,@object
	.size		_$_str_$_2,(.L_1 - _$_str_$_2)
_$_str_$_2:
        /*000b*/ 	.byte	0x5f, 0x5f, 0x43, 0x55, 0x44, 0x41, 0x5f, 0x50, 0x52, 0x45, 0x43, 0x5f, 0x53, 0x51, 0x52, 0x54
        /*001b*/ 	.byte	0x00
.L_1:


//--------------------- .nv.constant0.triton_poi_fused_cat_13 --------------------------
	.section	.nv.constant0.triton_poi_fused_cat_13,"a",@progbits
	.sectionflags	@""
	.align	4
.nv.constant0.triton_poi_fused_cat_13:
	.zero		588
